//
// Generated by NVIDIA NVVM Compiler
//
// Compiler Build ID: CL-36424714
// Cuda compilation tools, release 13.0, V13.0.88
// Based on NVVM 20.0.0
//

.version 9.0
.target sm_100
.address_size 64

	// .globl	_Z10box_filterPKhPhjj
// _ZZ10box_filterPKhPhjjE5shMem has been demoted

.visible .entry _Z10box_filterPKhPhjj(
	.param .u64 .ptr .align 1 _Z10box_filterPKhPhjj_param_0,
	.param .u64 .ptr .align 1 _Z10box_filterPKhPhjj_param_1,
	.param .u32 _Z10box_filterPKhPhjj_param_2,
	.param .u32 _Z10box_filterPKhPhjj_param_3
)
{
	.reg .pred 	%p<9>;
	.reg .b16 	%rs<2>;
	.reg .b32 	%r<28>;
	.reg .b32 	%f<53>;
	.reg .b64 	%rd<9>;
	// demoted variable
	.shared .align 4 .b8 _ZZ10box_filterPKhPhjjE5shMem[1600];
	ld.param.u64 	%rd1, [_Z10box_filterPKhPhjj_param_0];
	ld.param.u64 	%rd2, [_Z10box_filterPKhPhjj_param_1];
	ld.param.u32 	%r6, [_Z10box_filterPKhPhjj_param_2];
	ld.param.u32 	%r7, [_Z10box_filterPKhPhjj_param_3];
	mov.u32 	%r9, %ctaid.x;
	shl.b32 	%r10, %r9, 4;
	mov.u32 	%r1, %tid.x;
	add.s32 	%r2, %r1, -2;
	add.s32 	%r11, %r2, %r10;
	mov.u32 	%r12, %ctaid.y;
	shl.b32 	%r13, %r12, 4;
	mov.u32 	%r3, %tid.y;
	add.s32 	%r14, %r13, %r3;
	add.s32 	%r16, %r14, -2;
	mad.lo.s32 	%r4, %r6, %r16, %r11;
	setp.gt.s32 	%p1, %r11, -1;
	setp.gt.u32 	%p2, %r14, 1;
	and.pred  	%p3, %p1, %p2;
	setp.lt.u32 	%p4, %r11, %r6;
	and.pred  	%p5, %p3, %p4;
	setp.lt.u32 	%p6, %r16, %r7;
	and.pred  	%p7, %p5, %p6;
	@%p7 bra 	$L__BB0_2;
	mov.u32 	%r23, _ZZ10box_filterPKhPhjjE5shMem;
	mad.lo.s32 	%r24, %r1, 80, %r23;
	shl.b32 	%r25, %r3, 2;
	add.s32 	%r26, %r24, %r25;
	mov.b32 	%r27, 0;
	st.shared.u32 	[%r26], %r27;
	bra.uni 	$L__BB0_4;
$L__BB0_2:
	cvta.to.global.u64 	%rd3, %rd1;
	cvt.s64.s32 	%rd4, %r4;
	add.s64 	%rd5, %rd3, %rd4;
	ld.global.u8 	%rs1, [%rd5];
	cvt.rn.f32.u16 	%f1, %rs1;
	mov.u32 	%r17, _ZZ10box_filterPKhPhjjE5shMem;
	mad.lo.s32 	%r18, %r1, 80, %r17;
	shl.b32 	%r19, %r3, 2;
	add.s32 	%r5, %r18, %r19;
	st.shared.f32 	[%r5], %f1;
	bar.sync 	0;
	add.s32 	%r20, %r3, -2;
	or.b32  	%r21, %r2, %r20;
	setp.gt.u32 	%p8, %r21, 15;
	@%p8 bra 	$L__BB0_4;
	ld.shared.f32 	%f2, [%r5+-168];
	add.f32 	%f3, %f2, 0f00000000;
	ld.shared.f32 	%f4, [%r5+-164];
	add.f32 	%f5, %f3, %f4;
	ld.shared.f32 	%f6, [%r5+-160];
	add.f32 	%f7, %f5, %f6;
	ld.shared.f32 	%f8, [%r5+-156];
	add.f32 	%f9, %f7, %f8;
	ld.shared.f32 	%f10, [%r5+-152];
	add.f32 	%f11, %f9, %f10;
	ld.shared.f32 	%f12, [%r5+-88];
	add.f32 	%f13, %f11, %f12;
	ld.shared.f32 	%f14, [%r5+-84];
	add.f32 	%f15, %f13, %f14;
	ld.shared.f32 	%f16, [%r5+-80];
	add.f32 	%f17, %f15, %f16;
	ld.shared.f32 	%f18, [%r5+-76];
	add.f32 	%f19, %f17, %f18;
	ld.shared.f32 	%f20, [%r5+-72];
	add.f32 	%f21, %f19, %f20;
	ld.shared.f32 	%f22, [%r5+-8];
	add.f32 	%f23, %f21, %f22;
	ld.shared.f32 	%f24, [%r5+-4];
	add.f32 	%f25, %f23, %f24;
	ld.shared.f32 	%f26, [%r5];
	add.f32 	%f27, %f25, %f26;
	ld.shared.f32 	%f28, [%r5+4];
	add.f32 	%f29, %f27, %f28;
	ld.shared.f32 	%f30, [%r5+8];
	add.f32 	%f31, %f29, %f30;
	ld.shared.f32 	%f32, [%r5+72];
	add.f32 	%f33, %f31, %f32;
	ld.shared.f32 	%f34, [%r5+76];
	add.f32 	%f35, %f33, %f34;
	ld.shared.f32 	%f36, [%r5+80];
	add.f32 	%f37, %f35, %f36;
	ld.shared.f32 	%f38, [%r5+84];
	add.f32 	%f39, %f37, %f38;
	ld.shared.f32 	%f40, [%r5+88];
	add.f32 	%f41, %f39, %f40;
	ld.shared.f32 	%f42, [%r5+152];
	add.f32 	%f43, %f41, %f42;
	ld.shared.f32 	%f44, [%r5+156];
	add.f32 	%f45, %f43, %f44;
	ld.shared.f32 	%f46, [%r5+160];
	add.f32 	%f47, %f45, %f46;
	ld.shared.f32 	%f48, [%r5+164];
	add.f32 	%f49, %f47, %f48;
	ld.shared.f32 	%f50, [%r5+168];
	add.f32 	%f51, %f49, %f50;
	div.rn.f32 	%f52, %f51, 0f41C80000;
	cvt.rzi.u32.f32 	%r22, %f52;
	cvta.to.global.u64 	%rd7, %rd2;
	add.s64 	%rd8, %rd7, %rd4;
	st.global.u8 	[%rd8], %r22;
$L__BB0_4:
	ret;

}
	// .globl	_Z8GaussianPhS_ii
.visible .entry _Z8GaussianPhS_ii(
	.param .u64 .ptr .align 1 _Z8GaussianPhS_ii_param_0,
	.param .u64 .ptr .align 1 _Z8GaussianPhS_ii_param_1,
	.param .u32 _Z8GaussianPhS_ii_param_2,
	.param .u32 _Z8GaussianPhS_ii_param_3
)
{
	.reg .pred 	%p<32>;
	.reg .b16 	%rs<4>;
	.reg .b32 	%r<86>;
	.reg .b64 	%rd<23>;

	ld.param.u64 	%rd7, [_Z8GaussianPhS_ii_param_0];
	ld.param.u64 	%rd6, [_Z8GaussianPhS_ii_param_1];
	ld.param.u32 	%r42, [_Z8GaussianPhS_ii_param_2];
	ld.param.u32 	%r44, [_Z8GaussianPhS_ii_param_3];
	cvta.to.global.u64 	%rd1, %rd7;
	mov.u32 	%r45, %ctaid.x;
	mov.u32 	%r46, %ntid.x;
	mov.u32 	%r47, %tid.x;
	mad.lo.s32 	%r1, %r45, %r46, %r47;
	mov.u32 	%r48, %ctaid.y;
	mov.u32 	%r49, %ntid.y;
	mov.u32 	%r50, %tid.y;
	mad.lo.s32 	%r51, %r48, %r49, %r50;
	setp.ge.s32 	%p3, %r1, %r42;
	setp.ge.s32 	%p4, %r51, %r44;
	or.pred  	%p5, %p3, %p4;
	@%p5 bra 	$L__BB1_20;
	setp.eq.s32 	%p6, %r51, 0;
	add.s32 	%r53, %r51, -1;
	mul.lo.s32 	%r3, %r53, %r42;
	setp.lt.s32 	%p7, %r1, 1;
	cvt.s64.s32 	%rd8, %r3;
	cvt.s64.s32 	%rd2, %r1;
	add.s64 	%rd9, %rd2, %rd8;
	add.s64 	%rd3, %rd1, %rd9;
	mov.b32 	%r70, 0;
	or.pred  	%p8, %p6, %p7;
	mov.u32 	%r71, %r70;
	@%p8 bra 	$L__BB1_3;
	ld.global.u8 	%r70, [%rd3+-1];
	mov.b32 	%r71, 1;
$L__BB1_3:
	setp.eq.s32 	%p9, %r51, 0;
	setp.lt.s32 	%p10, %r1, 0;
	or.pred  	%p11, %p9, %p10;
	@%p11 bra 	$L__BB1_5;
	add.s32 	%r55, %r1, %r3;
	cvt.s64.s32 	%rd10, %r55;
	add.s64 	%rd11, %rd1, %rd10;
	ld.global.u8 	%r56, [%rd11];
	add.s32 	%r70, %r70, %r56;
	add.s32 	%r71, %r71, 1;
$L__BB1_5:
	setp.eq.s32 	%p12, %r51, 0;
	add.s32 	%r57, %r1, 1;
	setp.gt.s32 	%p13, %r1, -2;
	setp.lt.s32 	%p14, %r57, %r42;
	and.pred  	%p1, %p13, %p14;
	not.pred 	%p16, %p1;
	or.pred  	%p17, %p12, %p16;
	@%p17 bra 	$L__BB1_7;
	ld.global.u8 	%r58, [%rd3+1];
	add.s32 	%r70, %r70, %r58;
	add.s32 	%r71, %r71, 1;
$L__BB1_7:
	setp.gt.s32 	%p18, %r1, 0;
	mul.lo.s32 	%r15, %r51, %r42;
	setp.le.s32 	%p19, %r1, %r42;
	and.pred  	%p2, %p18, %p19;
	cvt.s64.s32 	%rd12, %r15;
	add.s64 	%rd13, %rd2, %rd12;
	add.s64 	%rd4, %rd1, %rd13;
	not.pred 	%p20, %p2;
	@%p20 bra 	$L__BB1_9;
	ld.global.u8 	%r59, [%rd4+-1];
	add.s32 	%r70, %r70, %r59;
	add.s32 	%r71, %r71, 1;
$L__BB1_9:
	setp.lt.s32 	%p21, %r1, 0;
	@%p21 bra 	$L__BB1_11;
	add.s32 	%r60, %r1, %r15;
	cvt.s64.s32 	%rd14, %r60;
	add.s64 	%rd15, %rd1, %rd14;
	ld.global.u8 	%r61, [%rd15];
	add.s32 	%r70, %r70, %r61;
	add.s32 	%r71, %r71, 1;
$L__BB1_11:
	@%p16 bra 	$L__BB1_13;
	ld.global.u8 	%r62, [%rd4+1];
	add.s32 	%r70, %r70, %r62;
	add.s32 	%r71, %r71, 1;
$L__BB1_13:
	add.s32 	%r28, %r51, 1;
	setp.ge.u32 	%p23, %r28, %r44;
	add.s32 	%r29, %r15, %r42;
	cvt.s64.s32 	%rd16, %r29;
	add.s64 	%rd17, %rd2, %rd16;
	add.s64 	%rd5, %rd1, %rd17;
	or.pred  	%p25, %p23, %p20;
	@%p25 bra 	$L__BB1_15;
	ld.global.u8 	%r63, [%rd5+-1];
	add.s32 	%r70, %r70, %r63;
	add.s32 	%r71, %r71, 1;
$L__BB1_15:
	setp.ge.u32 	%p26, %r28, %r44;
	setp.lt.s32 	%p27, %r1, 0;
	or.pred  	%p28, %p26, %p27;
	@%p28 bra 	$L__BB1_17;
	add.s32 	%r64, %r1, %r29;
	cvt.s64.s32 	%rd18, %r64;
	add.s64 	%rd19, %rd1, %rd18;
	ld.global.u8 	%r65, [%rd19];
	add.s32 	%r70, %r70, %r65;
	add.s32 	%r71, %r71, 1;
$L__BB1_17:
	setp.ge.u32 	%p29, %r28, %r44;
	or.pred  	%p31, %p29, %p16;
	@%p31 bra 	$L__BB1_19;
	ld.global.u8 	%r66, [%rd5+1];
	add.s32 	%r70, %r70, %r66;
	add.s32 	%r71, %r71, 1;
$L__BB1_19:
	cvt.u16.u32 	%rs1, %r70;
	cvt.u16.u32 	%rs2, %r71;
	div.u16 	%rs3, %rs1, %rs2;
	add.s32 	%r67, %r15, %r1;
	cvt.s64.s32 	%rd20, %r67;
	cvta.to.global.u64 	%rd21, %rd6;
	add.s64 	%rd22, %rd21, %rd20;
	st.global.u8 	[%rd22], %rs3;
$L__BB1_20:
	ret;

}


// ===== COMPILED SASS (sm_100) =====

	.target	sm_100

	.elftype	@"ET_EXEC"


//--------------------- .note.nv.tkinfo           --------------------------
	.section	.note.nv.tkinfo,"",@"SHT_NOTE"
	.sectionflags	@"SHF_NOTE_NV_TKINFO"
	.tkinfo
        /*0018*/ 	.word	0x00000002
        /*0030*/ 	.string	""
        /*0030*/ 	.string	"ptxas"
        /*0030*/ 	.string	"Cuda compilation tools, release 13.0, V13.0.88"
        /*0030*/ 	.string	"Build cuda_13.0.r13.0/compiler.36424714_0"
        /*0030*/ 	.string	"-arch sm_100 -m 64 "



//--------------------- .note.nv.cuinfo           --------------------------
	.section	.note.nv.cuinfo,"",@"SHT_NOTE"
	.sectionflags	@"SHF_NOTE_NV_CUINFO"
        /*0018*/ 	.short	0x0002
        /*001a*/ 	.short	0x0064
        /*001c*/ 	.short	0x0082
	.zero		2


//--------------------- .nv.info                  --------------------------
	.section	.nv.info,"",@"SHT_CUDA_INFO"
	.align	4


	//----- nvinfo : EIATTR_REGCOUNT
	.align		4
        /*0000*/ 	.byte	0x04, 0x2f
        /*0002*/ 	.short	(.L_1 - .L_0)
	.align		4
.L_0:
        /*0004*/ 	.word	index@(_Z10box_filterPKhPhjj)
        /*0008*/ 	.word	0x00000012


	//----- nvinfo : EIATTR_FRAME_SIZE
	.align		4
.L_1:
        /*000c*/ 	.byte	0x04, 0x11
        /*000e*/ 	.short	(.L_3 - .L_2)
	.align		4
.L_2:
        /*0010*/ 	.word	index@($__internal_1_$__cuda_sm3x_div_rn_noftz_f32_slowpath)
        /*0014*/ 	.word	0x00000000


	//----- nvinfo : EIATTR_FRAME_SIZE
	.align		4
.L_3:
        /*0018*/ 	.byte	0x04, 0x11
        /*001a*/ 	.short	(.L_5 - .L_4)
	.align		4
.L_4:
        /*001c*/ 	.word	index@(_Z10box_filterPKhPhjj)
        /*0020*/ 	.word	0x00000000


	//----- nvinfo : EIATTR_REGCOUNT
	.align		4
.L_5:
        /*0024*/ 	.byte	0x04, 0x2f
        /*0026*/ 	.short	(.L_7 - .L_6)
	.align		4
.L_6:
        /*0028*/ 	.word	index@(_Z8GaussianPhS_ii)
        /*002c*/ 	.word	0x00000018


	//----- nvinfo : EIATTR_FRAME_SIZE
	.align		4
.L_7:
        /*0030*/ 	.byte	0x04, 0x11
        /*0032*/ 	.short	(.L_9 - .L_8)
	.align		4
.L_8:
        /*0034*/ 	.word	index@($__internal_0_$__cuda_sm20_div_u16)
        /*0038*/ 	.word	0x00000000


	//----- nvinfo : EIATTR_FRAME_SIZE
	.align		4
.L_9:
        /*003c*/ 	.byte	0x04, 0x11
        /*003e*/ 	.short	(.L_11 - .L_10)
	.align		4
.L_10:
        /*0040*/ 	.word	index@(_Z8GaussianPhS_ii)
        /*0044*/ 	.word	0x00000000


	//----- nvinfo : EIATTR_MIN_STACK_SIZE
	.align		4
.L_11:
        /*0048*/ 	.byte	0x04, 0x12
        /*004a*/ 	.short	(.L_13 - .L_12)
	.align		4
.L_12:
        /*004c*/ 	.word	index@(_Z8GaussianPhS_ii)
        /*0050*/ 	.word	0x00000000


	//----- nvinfo : EIATTR_MIN_STACK_SIZE
	.align		4
.L_13:
        /*0054*/ 	.byte	0x04, 0x12
        /*0056*/ 	.short	(.L_15 - .L_14)
	.align		4
.L_14:
        /*0058*/ 	.word	index@(_Z10box_filterPKhPhjj)
        /*005c*/ 	.word	0x00000000
.L_15:


//--------------------- .nv.compat                --------------------------
	.section	.nv.compat,"",@"SHT_CUDA_COMPAT_INFO"
	.align	4
        /*0000*/ 	.byte	0x02, 0x09, 0x00, 0x00, 0x02, 0x02, 0x01, 0x00, 0x02, 0x05, 0x05, 0x00, 0x03, 0x07, 0x01, 0x01
        /*0010*/ 	.byte	0x02, 0x03, 0x00, 0x00, 0x02, 0x06, 0x01, 0x00, 0x04, 0x0b, 0x08, 0x00, 0x01, 0x00, 0x00, 0x00
        /*0020*/ 	.byte	0x00, 0x00, 0x00, 0x00


//--------------------- .nv.info._Z8GaussianPhS_ii --------------------------
	.section	.nv.info._Z8GaussianPhS_ii,"",@"SHT_CUDA_INFO"
	.sectionflags	@""
	.align	4


	//----- nvinfo : EIATTR_CUDA_API_VERSION
	.align		4
        /*0000*/ 	.byte	0x04, 0x37
        /*0002*/ 	.short	(.L_17 - .L_16)
.L_16:
        /*0004*/ 	.word	0x00000082


	//----- nvinfo : EIATTR_KPARAM_INFO
	.align		4
.L_17:
        /*0008*/ 	.byte	0x04, 0x17
        /*000a*/ 	.short	(.L_19 - .L_18)
.L_18:
        /*000c*/ 	.word	0x00000000
        /*0010*/ 	.short	0x0003
        /*0012*/ 	.short	0x0014
        /*0014*/ 	.byte	0x00, 0xf0, 0x11, 0x00


	//----- nvinfo : EIATTR_KPARAM_INFO
	.align		4
.L_19:
        /*0018*/ 	.byte	0x04, 0x17
        /*001a*/ 	.short	(.L_21 - .L_20)
.L_20:
        /*001c*/ 	.word	0x00000000
        /*0020*/ 	.short	0x0002
        /*0022*/ 	.short	0x0010
        /*0024*/ 	.byte	0x00, 0xf0, 0x11, 0x00


	//----- nvinfo : EIATTR_KPARAM_INFO
	.align		4
.L_21:
        /*0028*/ 	.byte	0x04, 0x17
        /*002a*/ 	.short	(.L_23 - .L_22)
.L_22:
        /*002c*/ 	.word	0x00000000
        /*0030*/ 	.short	0x0001
        /*0032*/ 	.short	0x0008
        /*0034*/ 	.byte	0x00, 0xf5, 0x21, 0x00


	//----- nvinfo : EIATTR_KPARAM_INFO
	.align		4
.L_23:
        /*0038*/ 	.byte	0x04, 0x17
        /*003a*/ 	.short	(.L_25 - .L_24)
.L_24:
        /*003c*/ 	.word	0x00000000
        /*0040*/ 	.short	0x0000
        /*0042*/ 	.short	0x0000
        /*0044*/ 	.byte	0x00, 0xf5, 0x21, 0x00


	//----- nvinfo : EIATTR_SPARSE_MMA_MASK
	.align		4
.L_25:
        /*0048*/ 	.byte	0x03, 0x50
        /*004a*/ 	.short	0x0000


	//----- nvinfo : EIATTR_MAXREG_COUNT
	.align		4
        /*004c*/ 	.byte	0x03, 0x1b
        /*004e*/ 	.short	0x00ff


	//----- nvinfo : EIATTR_MERCURY_ISA_VERSION
	.align		4
        /*0050*/ 	.byte	0x03, 0x5f
        /*0052*/ 	.short	0x0101


	//----- nvinfo : EIATTR_VRC_CTA_INIT_COUNT
	.align		4
        /*0054*/ 	.byte	0x02, 0x4a
	.zero		1
	.zero		1


	//----- nvinfo : EIATTR_EXIT_INSTR_OFFSETS
	.align		4
        /*0058*/ 	.byte	0x04, 0x1c
        /*005a*/ 	.short	(.L_27 - .L_26)


	//   ....[0]....
.L_26:
        /*005c*/ 	.word	0x000000c0


	//   ....[1]....
        /*0060*/ 	.word	0x00000590


	//----- nvinfo : EIATTR_CRS_STACK_SIZE
	.align		4
.L_27:
        /*0064*/ 	.byte	0x04, 0x1e
        /*0066*/ 	.short	(.L_29 - .L_28)
.L_28:
        /*0068*/ 	.word	0x00000000


	//----- nvinfo : EIATTR_CBANK_PARAM_SIZE
	.align		4
.L_29:
        /*006c*/ 	.byte	0x03, 0x19
        /*006e*/ 	.short	0x0018


	//----- nvinfo : EIATTR_PARAM_CBANK
	.align		4
        /*0070*/ 	.byte	0x04, 0x0a
        /*0072*/ 	.short	(.L_31 - .L_30)
	.align		4
.L_30:
        /*0074*/ 	.word	index@(.nv.constant0._Z8GaussianPhS_ii)
        /*0078*/ 	.short	0x0380
        /*007a*/ 	.short	0x0018


	//----- nvinfo : EIATTR_SW_WAR
	.align		4
.L_31:
        /*007c*/ 	.byte	0x04, 0x36
        /*007e*/ 	.short	(.L_33 - .L_32)
.L_32:
        /*0080*/ 	.word	0x00000008
.L_33:


//--------------------- .nv.info._Z10box_filterPKhPhjj --------------------------
	.section	.nv.info._Z10box_filterPKhPhjj,"",@"SHT_CUDA_INFO"
	.sectionflags	@""
	.align	4


	//----- nvinfo : EIATTR_CUDA_API_VERSION
	.align		4
        /*0000*/ 	.byte	0x04, 0x37
        /*0002*/ 	.short	(.L_35 - .L_34)
.L_34:
        /*0004*/ 	.word	0x00000082


	//----- nvinfo : EIATTR_KPARAM_INFO
	.align		4
.L_35:
        /*0008*/ 	.byte	0x04, 0x17
        /*000a*/ 	.short	(.L_37 - .L_36)
.L_36:
        /*000c*/ 	.word	0x00000000
        /*0010*/ 	.short	0x0003
        /*0012*/ 	.short	0x0014
        /*0014*/ 	.byte	0x00, 0xf0, 0x11, 0x00


	//----- nvinfo : EIATTR_KPARAM_INFO
	.align		4
.L_37:
        /*0018*/ 	.byte	0x04, 0x17
        /*001a*/ 	.short	(.L_39 - .L_38)
.L_38:
        /*001c*/ 	.word	0x00000000
        /*0020*/ 	.short	0x0002
        /*0022*/ 	.short	0x0010
        /*0024*/ 	.byte	0x00, 0xf0, 0x11, 0x00


	//----- nvinfo : EIATTR_KPARAM_INFO
	.align		4
.L_39:
        /*0028*/ 	.byte	0x04, 0x17
        /*002a*/ 	.short	(.L_41 - .L_40)
.L_40:
        /*002c*/ 	.word	0x00000000
        /*0030*/ 	.short	0x0001
        /*0032*/ 	.short	0x0008
        /*0034*/ 	.byte	0x00, 0xf5, 0x21, 0x00


	//----- nvinfo : EIATTR_KPARAM_INFO
	.align		4
.L_41:
        /*0038*/ 	.byte	0x04, 0x17
        /*003a*/ 	.short	(.L_43 - .L_42)
.L_42:
        /*003c*/ 	.word	0x00000000
        /*0040*/ 	.short	0x0000
        /*0042*/ 	.short	0x0000
        /*0044*/ 	.byte	0x00, 0xf5, 0x21, 0x00


	//----- nvinfo : EIATTR_SPARSE_MMA_MASK
	.align		4
.L_43:
        /*0048*/ 	.byte	0x03, 0x50
        /*004a*/ 	.short	0x0000


	//----- nvinfo : EIATTR_MAXREG_COUNT
	.align		4
        /*004c*/ 	.byte	0x03, 0x1b
        /*004e*/ 	.short	0x00ff


	//----- nvinfo : EIATTR_NUM_BARRIERS
	.align		4
        /*0050*/ 	.byte	0x02, 0x4c
        /*0052*/ 	.byte	0x01
	.zero		1


	//----- nvinfo : EIATTR_MERCURY_ISA_VERSION
	.align		4
        /*0054*/ 	.byte	0x03, 0x5f
        /*0056*/ 	.short	0x0101


	//----- nvinfo : EIATTR_VRC_CTA_INIT_COUNT
	.align		4
        /*0058*/ 	.byte	0x02, 0x4a
	.zero		1
	.zero		1


	//----- nvinfo : EIATTR_EXIT_INSTR_OFFSETS
	.align		4
        /*005c*/ 	.byte	0x04, 0x1c
        /*005e*/ 	.short	(.L_45 - .L_44)


	//   ....[0]....
.L_44:
        /*0060*/ 	.word	0x00000150


	//   ....[1]....
        /*0064*/ 	.word	0x00000280


	//   ....[2]....
        /*0068*/ 	.word	0x000006e0


	//----- nvinfo : EIATTR_CRS_STACK_SIZE
	.align		4
.L_45:
        /*006c*/ 	.byte	0x04, 0x1e
        /*006e*/ 	.short	(.L_47 - .L_46)
.L_46:
        /*0070*/ 	.word	0x00000000


	//----- nvinfo : EIATTR_CBANK_PARAM_SIZE
	.align		4
.L_47:
        /*0074*/ 	.byte	0x03, 0x19
        /*0076*/ 	.short	0x0018


	//----- nvinfo : EIATTR_PARAM_CBANK
	.align		4
        /*0078*/ 	.byte	0x04, 0x0a
        /*007a*/ 	.short	(.L_49 - .L_48)
	.align		4
.L_48:
        /*007c*/ 	.word	index@(.nv.constant0._Z10box_filterPKhPhjj)
        /*0080*/ 	.short	0x0380
        /*0082*/ 	.short	0x0018


	//----- nvinfo : EIATTR_SW_WAR
	.align		4
.L_49:
        /*0084*/ 	.byte	0x04, 0x36
        /*0086*/ 	.short	(.L_51 - .L_50)
.L_50:
        /*0088*/ 	.word	0x00000008
.L_51:


//--------------------- .nv.callgraph             --------------------------
	.section	.nv.callgraph,"",@"SHT_CUDA_CALLGRAPH"
	.align	4
	.sectionentsize	8
	.align		4
        /*0000*/ 	.word	0x00000000
	.align		4
        /*0004*/ 	.word	0xffffffff
	.align		4
        /*0008*/ 	.word	0x00000000
	.align		4
        /*000c*/ 	.word	0xfffffffe
	.align		4
        /*0010*/ 	.word	0x00000000
	.align		4
        /*0014*/ 	.word	0xfffffffd
	.align		4
        /*0018*/ 	.word	0x00000000
	.align		4
        /*001c*/ 	.word	0xfffffffc


//--------------------- .text._Z8GaussianPhS_ii   --------------------------
	.section	.text._Z8GaussianPhS_ii,"ax",@progbits
	.align	128
        .global         _Z8GaussianPhS_ii
        .type           _Z8GaussianPhS_ii,@function
        .size           _Z8GaussianPhS_ii,(.L_x_16 - _Z8GaussianPhS_ii)
        .other          _Z8GaussianPhS_ii,@"STO_CUDA_ENTRY STV_DEFAULT"
_Z8GaussianPhS_ii:
.text._Z8GaussianPhS_ii:
[----:B------:R-:W-:Y:S01]  /*0000*/  LDC R1, c[0x0][0x37c] ;  /* 0x0000df00ff017b82 */ /* 0x000fe20000000800 */
[----:B------:R-:W0:Y:S07]  /*0010*/  S2R R2, SR_TID.Y ;  /* 0x0000000000027919 */ /* 0x000e2e0000002200 */
[----:B------:R-:W1:Y:S01]  /*0020*/  LDC R0, c[0x0][0x360] ;  /* 0x0000d800ff007b82 */ /* 0x000e620000000800 */
[----:B------:R-:W2:Y:S01]  /*0030*/  LDCU.64 UR6, c[0x0][0x390] ;  /* 0x00007200ff0677ac */ /* 0x000ea20008000a00 */
[----:B------:R-:W1:Y:S06]  /*0040*/  S2R R5, SR_TID.X ;  /* 0x0000000000057919 */ /* 0x000e6c0000002100 */
[----:B------:R-:W0:Y:S08]  /*0050*/  S2UR UR5, SR_CTAID.Y ;  /* 0x00000000000579c3 */ /* 0x000e300000002600 */
[----:B------:R-:W0:Y:S08]  /*0060*/  LDC R3, c[0x0][0x364] ;  /* 0x0000d900ff037b82 */ /* 0x000e300000000800 */
[----:B------:R-:W1:Y:S01]  /*0070*/  S2UR UR4, SR_CTAID.X ;  /* 0x00000000000479c3 */ /* 0x000e620000002500 */
[----:B0-----:R-:W-:-:S05]  /*0080*/  IMAD R3, R3, UR5, R2 ;  /* 0x0000000503037c24 */ /* 0x001fca000f8e0202 */
[----:B--2---:R-:W-:Y:S01]  /*0090*/  ISETP.GE.AND P0, PT, R3, UR7, PT ;  /* 0x0000000703007c0c */ /* 0x004fe2000bf06270 */
[----:B-1----:R-:W-:-:S05]  /*00a0*/  IMAD R0, R0, UR4, R5 ;  /* 0x0000000400007c24 */ /* 0x002fca000f8e0205 */
[----:B------:R-:W-:-:S13]  /*00b0*/  ISETP.GE.OR P0, PT, R0, UR6, P0 ;  /* 0x0000000600007c0c */ /* 0x000fda0008706670 */
[----:B------:R-:W-:Y:S05]  /*00c0*/  @P0 EXIT ;  /* 0x000000000000094d */ /* 0x000fea0003800000 */
[C---:B------:R-:W-:Y:S01]  /*00d0*/  ISETP.GE.AND P4, PT, R0.reuse, RZ, PT ;  /* 0x000000ff0000720c */ /* 0x040fe20003f86270 */
[----:B------:R-:W0:Y:S01]  /*00e0*/  LDCU.64 UR8, c[0x0][0x380] ;  /* 0x00007000ff0877ac */ /* 0x000e220008000a00 */
[C---:B------:R-:W-:Y:S01]  /*00f0*/  VIADD R2, R3.reuse, 0xffffffff ;  /* 0xffffffff03027836 */ /* 0x040fe20000000000 */
[----:B------:R-:W-:Y:S01]  /*0100*/  ISETP.GE.AND P0, PT, R0, 0x1, PT ;  /* 0x000000010000780c */ /* 0x000fe20003f06270 */
[----:B------:R-:W-:Y:S01]  /*0110*/  IMAD.MOV.U32 R8, RZ, RZ, RZ ;  /* 0x000000ffff087224 */ /* 0x000fe200078e00ff */
[C---:B------:R-:W-:Y:S01]  /*0120*/  ISETP.EQ.OR P3, PT, R3.reuse, RZ, !P4 ;  /* 0x000000ff0300720c */ /* 0x040fe20006762670 */
[----:B------:R-:W-:Y:S01]  /*0130*/  IMAD R11, R2, UR6, RZ ;  /* 0x00000006020b7c24 */ /* 0x000fe2000f8e02ff */
[----:B------:R-:W1:Y:S01]  /*0140*/  LDCU.64 UR4, c[0x0][0x358] ;  /* 0x00006b00ff0477ac */ /* 0x000e620008000a00 */
[----:B------:R-:W-:Y:S02]  /*0150*/  ISETP.EQ.OR P0, PT, R3, RZ, !P0 ;  /* 0x000000ff0300720c */ /* 0x000fe40004702670 */
[----:B------:R-:W-:-:S02]  /*0160*/  SHF.R.S32.HI R15, RZ, 0x1f, R0 ;  /* 0x0000001fff0f7819 */ /* 0x000fc40000011400 */
[----:B------:R-:W-:-:S06]  /*0170*/  SHF.R.S32.HI R2, RZ, 0x1f, R11 ;  /* 0x0000001fff027819 */ /* 0x000fcc000001140b */
[C-C-:B------:R-:W-:Y:S01]  /*0180*/  @!P3 IMAD.IADD R4, R0.reuse, 0x1, R11.reuse ;  /* 0x000000010004b824 */ /* 0x140fe200078e020b */
[----:B0-----:R-:W-:-:S04]  /*0190*/  IADD3 R10, P1, P2, R0, UR8, R11 ;  /* 0x00000008000a7c10 */ /* 0x001fc8000fa3e00b */
[C---:B------:R-:W-:Y:S02]  /*01a0*/  @!P3 IADD3 R6, P5, PT, R4.reuse, UR8, RZ ;  /* 0x000000080406bc10 */ /* 0x040fe4000ffbe0ff */
[----:B------:R-:W-:Y:S02]  /*01b0*/  IADD3.X R11, PT, PT, R15, UR9, R2, P1, P2 ;  /* 0x000000090f0b7c10 */ /* 0x000fe40008fe4402 */
[----:B------:R-:W-:-:S03]  /*01c0*/  @!P3 LEA.HI.X.SX32 R7, R4, UR9, 0x1, P5 ;  /* 0x000000090407bc11 */ /* 0x000fc6000a8f0eff */
[----:B-1----:R-:W2:Y:S04]  /*01d0*/  @!P0 LDG.E.U8 R8, desc[UR4][R10.64+-0x1] ;  /* 0xffffff040a088981 */ /* 0x002ea8000c1e1100 */
[----:B------:R0:W2:Y:S01]  /*01e0*/  @!P3 LDG.E.U8 R7, desc[UR4][R6.64] ;  /* 0x000000040607b981 */ /* 0x0000a2000c1e1100 */
[----:B------:R-:W-:Y:S02]  /*01f0*/  VIADD R2, R0, 0x1 ;  /* 0x0000000100027836 */ /* 0x000fe40000000000 */
[C---:B------:R-:W-:Y:S02]  /*0200*/  IMAD R9, R3.reuse, UR6, RZ ;  /* 0x0000000603097c24 */ /* 0x040fe4000f8e02ff */
[----:B------:R-:W-:Y:S01]  /*0210*/  VIADD R16, R3, 0x1 ;  /* 0x0000000103107836 */ /* 0x000fe20000000000 */
[----:B------:R-:W-:Y:S01]  /*0220*/  ISETP.GE.AND P1, PT, R2, UR6, PT ;  /* 0x0000000602007c0c */ /* 0x000fe2000bf26270 */
[----:B------:R-:W-:Y:S01]  /*0230*/  VIADD R13, R9, UR6 ;  /* 0x00000006090d7c36 */ /* 0x000fe20008000000 */
[--C-:B------:R-:W-:Y:S01]  /*0240*/  SHF.R.S32.HI R2, RZ, 0x1f, R9.reuse ;  /* 0x0000001fff027819 */ /* 0x100fe20000011409 */
[----:B------:R-:W-:Y:S01]  /*0250*/  IMAD.MOV.U32 R14, RZ, RZ, RZ ;  /* 0x000000ffff0e7224 */ /* 0x000fe200078e00ff */
[C-C-:B------:R-:W-:Y:S01]  /*0260*/  IADD3 R4, P2, P5, R0.reuse, UR8, R9.reuse ;  /* 0x0000000800047c10 */ /* 0x140fe2000fd5e009 */
[C---:B0-----:R-:W-:Y:S01]  /*0270*/  @P4 IMAD.IADD R6, R0.reuse, 0x1, R9 ;  /* 0x0000000100064824 */ /* 0x041fe200078e0209 */
[----:B------:R-:W-:Y:S01]  /*0280*/  ISETP.GT.AND P1, PT, R0, -0x2, !P1 ;  /* 0xfffffffe0000780c */ /* 0x000fe20004f24270 */
[----:B------:R-:W-:Y:S01]  /*0290*/  @!P0 IMAD.MOV.U32 R14, RZ, RZ, 0x1 ;  /* 0x00000001ff0e8424 */ /* 0x000fe200078e00ff */
[----:B------:R-:W-:-:S02]  /*02a0*/  IADD3.X R5, PT, PT, R15, UR9, R2, P2, P5 ;  /* 0x000000090f057c10 */ /* 0x000fc400097ea402 */
[--C-:B------:R-:W-:Y:S02]  /*02b0*/  SHF.R.S32.HI R12, RZ, 0x1f, R13.reuse ;  /* 0x0000001fff0c7819 */ /* 0x100fe4000001140d */
[C---:B------:R-:W-:Y:S02]  /*02c0*/  IADD3 R2, P2, P6, R0.reuse, UR8, R13 ;  /* 0x0000000800027c10 */ /* 0x040fe4000fe5e00d */
[----:B------:R-:W-:Y:S02]  /*02d0*/  ISETP.EQ.OR P5, PT, R3, RZ, !P1 ;  /* 0x000000ff0300720c */ /* 0x000fe40004fa2670 */
[----:B------:R-:W-:Y:S02]  /*02e0*/  IADD3.X R3, PT, PT, R15, UR9, R12, P2, P6 ;  /* 0x000000090f037c10 */ /* 0x000fe400097ec40c */
[----:B------:R-:W-:Y:S01]  /*02f0*/  ISETP.GT.AND P2, PT, R0, UR6, PT ;  /* 0x0000000600007c0c */ /* 0x000fe2000bf44270 */
[----:B------:R-:W-:Y:S01]  /*0300*/  @!P3 VIADD R14, R14, 0x1 ;  /* 0x000000010e0eb836 */ /* 0x000fe20000000000 */
[----:B------:R-:W-:Y:S01]  /*0310*/  ISETP.GE.U32.OR P6, PT, R16, UR7, !P4 ;  /* 0x0000000710007c0c */ /* 0x000fe2000e7c6470 */
[----:B------:R-:W3:Y:S01]  /*0320*/  @P1 LDG.E.U8 R17, desc[UR4][R4.64+0x1] ;  /* 0x0000010404111981 */ /* 0x000ee2000c1e1100 */
[----:B------:R-:W-:-:S02]  /*0330*/  ISETP.GT.AND P2, PT, R0, RZ, !P2 ;  /* 0x000000ff0000720c */ /* 0x000fc40005744270 */
[----:B------:R-:W-:-:S03]  /*0340*/  @P4 IADD3 R12, P0, PT, R6, UR8, RZ ;  /* 0x00000008060c4c10 */ /* 0x000fc6000ff1e0ff */
[----:B------:R-:W4:Y:S08]  /*0350*/  @!P5 LDG.E.U8 R11, desc[UR4][R10.64+0x1] ;  /* 0x000001040a0bd981 */ /* 0x000f30000c1e1100 */
[----:B------:R-:W5:Y:S01]  /*0360*/  @P2 LDG.E.U8 R15, desc[UR4][R4.64+-0x1] ;  /* 0xffffff04040f2981 */ /* 0x000f62000c1e1100 */
[----:B--2---:R-:W-:Y:S01]  /*0370*/  @!P3 IMAD.IADD R8, R8, 0x1, R7 ;  /* 0x000000010808b824 */ /* 0x004fe200078e0207 */
[----:B------:R-:W-:Y:S01]  /*0380*/  ISETP.GE.U32.OR P3, PT, R16, UR7, !P2 ;  /* 0x0000000710007c0c */ /* 0x000fe2000d766470 */
[----:B------:R-:W-:Y:S01]  /*0390*/  @!P6 IMAD.IADD R7, R0, 0x1, R13 ;  /* 0x000000010007e824 */ /* 0x000fe200078e020d */
[----:B------:R-:W-:-:S04]  /*03a0*/  @P4 LEA.HI.X.SX32 R13, R6, UR9, 0x1, P0 ;  /* 0x00000009060d4c11 */ /* 0x000fc800080f0eff */
[C---:B------:R-:W-:Y:S02]  /*03b0*/  @!P6 IADD3 R6, P0, PT, R7.reuse, UR8, RZ ;  /* 0x000000080706ec10 */ /* 0x040fe4000ff1e0ff */
[----:B------:R-:W2:Y:S02]  /*03c0*/  @P4 LDG.E.U8 R13, desc[UR4][R12.64] ;  /* 0x000000040c0d4981 */ /* 0x000ea4000c1e1100 */
[----:B------:R-:W-:Y:S02]  /*03d0*/  @!P6 LEA.HI.X.SX32 R7, R7, UR9, 0x1, P0 ;  /* 0x000000090707ec11 */ /* 0x000fe400080f0eff */
[----:B------:R-:W-:Y:S01]  /*03e0*/  ISETP.GE.U32.OR P0, PT, R16, UR7, !P1 ;  /* 0x0000000710007c0c */ /* 0x000fe2000cf06470 */
[----:B------:R-:W3:Y:S04]  /*03f0*/  @!P3 LDG.E.U8 R19, desc[UR4][R2.64+-0x1] ;  /* 0xffffff040213b981 */ /* 0x000ee8000c1e1100 */
[----:B------:R-:W3:Y:S08]  /*0400*/  @!P6 LDG.E.U8 R7, desc[UR4][R6.64] ;  /* 0x000000040607e981 */ /* 0x000ef0000c1e1100 */
[----:B------:R-:W3:Y:S01]  /*0410*/  @!P0 LDG.E.U8 R21, desc[UR4][R2.64+0x1] ;  /* 0x0000010402158981 */ /* 0x000ee2000c1e1100 */
[----:B------:R-:W-:-:S02]  /*0420*/  @!P5 VIADD R14, R14, 0x1 ;  /* 0x000000010e0ed836 */ /* 0x000fc40000000000 */
[----:B----4-:R-:W-:Y:S02]  /*0430*/  @!P5 IMAD.IADD R8, R8, 0x1, R11 ;  /* 0x000000010808d824 */ /* 0x010fe400078e020b */
[----:B------:R-:W-:Y:S02]  /*0440*/  @P2 VIADD R14, R14, 0x1 ;  /* 0x000000010e0e2836 */ /* 0x000fe40000000000 */
[----:B-----5:R-:W-:Y:S02]  /*0450*/  @P2 IMAD.IADD R8, R8, 0x1, R15 ;  /* 0x0000000108082824 */ /* 0x020fe400078e020f */
[----:B------:R-:W-:-:S04]  /*0460*/  @P4 VIADD R14, R14, 0x1 ;  /* 0x000000010e0e4836 */ /* 0x000fc80000000000 */
[----:B------:R-:W-:-:S04]  /*0470*/  @P1 VIADD R14, R14, 0x1 ;  /* 0x000000010e0e1836 */ /* 0x000fc80000000000 */
[----:B------:R-:W-:-:S04]  /*0480*/  @!P3 VIADD R14, R14, 0x1 ;  /* 0x000000010e0eb836 */ /* 0x000fc80000000000 */
[----:B------:R-:W-:-:S04]  /*0490*/  @!P6 VIADD R14, R14, 0x1 ;  /* 0x000000010e0ee836 */ /* 0x000fc80000000000 */
[----:B------:R-:W-:-:S05]  /*04a0*/  @!P0 VIADD R14, R14, 0x1 ;  /* 0x000000010e0e8836 */ /* 0x000fca0000000000 */
[----:B------:R-:W-:Y:S01]  /*04b0*/  LOP3.LUT R14, R14, 0xffff, RZ, 0xc0, !PT ;  /* 0x0000ffff0e0e7812 */ /* 0x000fe200078ec0ff */
[----:B--2---:R-:W-:-:S04]  /*04c0*/  @P4 IMAD.IADD R8, R8, 0x1, R13 ;  /* 0x0000000108084824 */ /* 0x004fc800078e020d */
[----:B---3--:R-:W-:-:S04]  /*04d0*/  @P1 IMAD.IADD R8, R8, 0x1, R17 ;  /* 0x0000000108081824 */ /* 0x008fc800078e0211 */
[----:B------:R-:W-:-:S04]  /*04e0*/  @!P3 IMAD.IADD R8, R8, 0x1, R19 ;  /* 0x000000010808b824 */ /* 0x000fc800078e0213 */
[----:B------:R-:W-:-:S04]  /*04f0*/  @!P6 IMAD.IADD R8, R8, 0x1, R7 ;  /* 0x000000010808e824 */ /* 0x000fc800078e0207 */
[----:B------:R-:W-:-:S05]  /*0500*/  @!P0 IMAD.IADD R8, R8, 0x1, R21 ;  /* 0x0000000108088824 */ /* 0x000fca00078e0215 */
[----:B------:R-:W-:Y:S02]  /*0510*/  LOP3.LUT R8, R8, 0xffff, RZ, 0xc0, !PT ;  /* 0x0000ffff08087812 */ /* 0x000fe400078ec0ff */
[----:B------:R-:W-:-:S07]  /*0520*/  MOV R6, 0x540 ;  /* 0x0000054000067802 */ /* 0x000fce0000000f00 */
[----:B------:R-:W-:Y:S05]  /*0530*/  CALL.REL.NOINC `($__internal_0_$__cuda_sm20_div_u16) ;  /* 0x0000000000187944 */ /* 0x000fea0003c00000 */
[----:B------:R-:W0:Y:S01]  /*0540*/  LDCU.64 UR6, c[0x0][0x388] ;  /* 0x00007100ff0677ac */ /* 0x000e220008000a00 */
[----:B------:R-:W-:-:S05]  /*0550*/  IMAD.IADD R0, R0, 0x1, R9 ;  /* 0x0000000100007824 */ /* 0x000fca00078e0209 */
[----:B0-----:R-:W-:-:S04]  /*0560*/  IADD3 R2, P0, PT, R0, UR6, RZ ;  /* 0x0000000600027c10 */ /* 0x001fc8000ff1e0ff */
[----:B------:R-:W-:-:S05]  /*0570*/  LEA.HI.X.SX32 R3, R0, UR7, 0x1, P0 ;  /* 0x0000000700037c11 */ /* 0x000fca00080f0eff */
[----:B------:R-:W-:Y:S01]  /*0580*/  STG.E.U8 desc[UR4][R2.64], R7 ;  /* 0x0000000702007986 */ /* 0x000fe2000c101104 */
[----:B------:R-:W-:Y:S05]  /*0590*/  EXIT ;  /* 0x000000000000794d */ /* 0x000fea0003800000 */
        .weak           $__internal_0_$__cuda_sm20_div_u16
        .type           $__internal_0_$__cuda_sm20_div_u16,@function
        .size           $__internal_0_$__cuda_sm20_div_u16,(.L_x_16 - $__internal_0_$__cuda_sm20_div_u16)
$__internal_0_$__cuda_sm20_div_u16:
[----:B------:R-:W0:Y:S01]  /*05a0*/  I2F.U16 R2, R14 ;  /* 0x0000000e00027306 */ /* 0x000e220000101000 */
[----:B------:R-:W-:Y:S01]  /*05b0*/  IMAD.MOV.U32 R3, RZ, RZ, 0x4b800000 ;  /* 0x4b800000ff037424 */ /* 0x000fe200078e00ff */
[C---:B0-----:R-:W-:Y:S02]  /*05c0*/  FSETP.GEU.AND P1, PT, |R2|.reuse, 1.175494350822287508e-38, PT ;  /* 0x008000000200780b */ /* 0x041fe40003f2e200 */
[----:B------:R-:W-:Y:S02]  /*05d0*/  FSETP.GT.AND P0, PT, |R2|, 8.50705917302346158658e+37, PT ;  /* 0x7e8000000200780b */ /* 0x000fe40003f04200 */
[----:B------:R-:W-:-:S04]  /*05e0*/  FSEL R3, R3, 1, !P1 ;  /* 0x3f80000003037808 */ /* 0x000fc80004800000 */
[----:B------:R-:W-:Y:S02]  /*05f0*/  FSEL R3, R3, 0.25, !P0 ;  /* 0x3e80000003037808 */ /* 0x000fe40004000000 */
[----:B------:R-:W-:-:S03]  /*0600*/  ISETP.NE.U32.AND P0, PT, R14, RZ, PT ;  /* 0x000000ff0e00720c */ /* 0x000fc60003f05070 */
[----:B------:R-:W-:Y:S01]  /*0610*/  FMUL R4, R2, R3 ;  /* 0x0000000302047220 */ /* 0x000fe20000400000 */
[----:B------:R-:W-:-:S04]  /*0620*/  LOP3.LUT R2, R8, 0xffff, RZ, 0xc0, !PT ;  /* 0x0000ffff08027812 */ /* 0x000fc800078ec0ff */
[----:B------:R-:W-:Y:S01]  /*0630*/  I2FP.F32.U32.RZ R2, R2 ;  /* 0x0000000200027245 */ /* 0x000fe2000020d000 */
[----:B------:R-:W0:Y:S02]  /*0640*/  MUFU.RCP R4, R4 ;  /* 0x0000000400047308 */ /* 0x000e240000001000 */
[----:B0-----:R-:W-:-:S04]  /*0650*/  FMUL R3, R3, R4 ;  /* 0x0000000403037220 */ /* 0x001fc80000400000 */
[----:B------:R-:W-:-:S04]  /*0660*/  VIADD R3, R3, 0x2 ;  /* 0x0000000203037836 */ /* 0x000fc80000000000 */
[----:B------:R-:W-:Y:S01]  /*0670*/  FMUL.RZ R5, R2, R3 ;  /* 0x0000000302057220 */ /* 0x000fe2000040c000 */
[----:B------:R-:W-:Y:S02]  /*0680*/  IMAD.MOV.U32 R2, RZ, RZ, R6 ;  /* 0x000000ffff027224 */ /* 0x000fe400078e0006 */
[----:B------:R-:W-:-:S03]  /*0690*/  IMAD.MOV.U32 R3, RZ, RZ, 0x0 ;  /* 0x00000000ff037424 */ /* 0x000fc600078e00ff */
[----:B------:R-:W0:Y:S02]  /*06a0*/  F2I.U32.TRUNC.NTZ R5, R5 ;  /* 0x0000000500057305 */ /* 0x000e24000020f000 */
[----:B0-----:R-:W-:Y:S01]  /*06b0*/  LOP3.LUT R7, R5, 0xffff, RZ, 0xc0, !PT ;  /* 0x0000ffff05077812 */ /* 0x001fe200078ec0ff */
[----:B------:R-:W-:Y:S01]  /*06c0*/  @!P0 IMAD.MOV.U32 R7, RZ, RZ, -0x1 ;  /* 0xffffffffff078424 */ /* 0x000fe200078e00ff */
[----:B------:R-:W-:Y:S06]  /*06d0*/  RET.REL.NODEC R2 `(_Z8GaussianPhS_ii) ;  /* 0xfffffff802487950 */ /* 0x000fec0003c3ffff */
.L_x_0:
[----:B------:R-:W-:-:S00]  /*06e0*/  BRA `(.L_x_0) ;  /* 0xfffffffc00fc7947 */ /* 0x000fc0000383ffff */
[----:B------:R-:W-:-:S00]  /*06f0*/  NOP ;  /* 0x0000000000007918 */ /* 0x000fc00000000000 */
        /* <DEDUP_REMOVED lines=8> */
.L_x_16:


//--------------------- .text._Z10box_filterPKhPhjj --------------------------
	.section	.text._Z10box_filterPKhPhjj,"ax",@progbits
	.align	128
        .global         _Z10box_filterPKhPhjj
        .type           _Z10box_filterPKhPhjj,@function
        .size           _Z10box_filterPKhPhjj,(.L_x_17 - _Z10box_filterPKhPhjj)
        .other          _Z10box_filterPKhPhjj,@"STO_CUDA_ENTRY STV_DEFAULT"
_Z10box_filterPKhPhjj:
.text._Z10box_filterPKhPhjj:
[----:B------:R-:W-:Y:S01]  /*0000*/  LDC R1, c[0x0][0x37c] ;  /* 0x0000df00ff017b82 */ /* 0x000fe20000000800 */
[----:B------:R-:W0:Y:S01]  /*0010*/  S2R R3, SR_CTAID.Y ;  /* 0x0000000000037919 */ /* 0x000e220000002600 */
[----:B------:R-:W1:Y:S01]  /*0020*/  LDCU.64 UR4, c[0x0][0x390] ;  /* 0x00007200ff0477ac */ /* 0x000e620008000a00 */
[----:B------:R-:W0:Y:S01]  /*0030*/  S2R R6, SR_TID.Y ;  /* 0x0000000000067919 */ /* 0x000e220000002200 */
[----:B------:R-:W2:Y:S01]  /*0040*/  S2R R7, SR_TID.X ;  /* 0x0000000000077919 */ /* 0x000ea20000002100 */
[----:B------:R-:W3:Y:S01]  /*0050*/  S2R R5, SR_CTAID.X ;  /* 0x0000000000057919 */ /* 0x000ee20000002500 */
[----:B0-----:R-:W-:Y:S02]  /*0060*/  IMAD R3, R3, 0x10, R6 ;  /* 0x0000001003037824 */ /* 0x001fe400078e0206 */
[----:B--2---:R-:W-:-:S03]  /*0070*/  VIADD R0, R7, 0xfffffffe ;  /* 0xfffffffe07007836 */ /* 0x004fc60000000000 */
[C---:B------:R-:W-:Y:S01]  /*0080*/  ISETP.GT.U32.AND P0, PT, R3.reuse, 0x1, PT ;  /* 0x000000010300780c */ /* 0x040fe20003f04070 */
[----:B------:R-:W-:Y:S01]  /*0090*/  VIADD R3, R3, 0xfffffffe ;  /* 0xfffffffe03037836 */ /* 0x000fe20000000000 */
[----:B---3--:R-:W-:-:S04]  /*00a0*/  LEA R2, R5, R0, 0x4 ;  /* 0x0000000005027211 */ /* 0x008fc800078e20ff */
[----:B------:R-:W-:-:S04]  /*00b0*/  ISETP.GT.AND P0, PT, R2, -0x1, P0 ;  /* 0xffffffff0200780c */ /* 0x000fc80000704270 */
[----:B-1----:R-:W-:Y:S01]  /*00c0*/  ISETP.LT.U32.AND P0, PT, R2, UR4, P0 ;  /* 0x0000000402007c0c */ /* 0x002fe20008701070 */
[----:B------:R-:W-:-:S03]  /*00d0*/  IMAD R2, R3, UR4, R2 ;  /* 0x0000000403027c24 */ /* 0x000fc6000f8e0202 */
[----:B------:R-:W-:-:S13]  /*00e0*/  ISETP.LT.U32.AND P0, PT, R3, UR5, P0 ;  /* 0x0000000503007c0c */ /* 0x000fda0008701070 */
[----:B------:R-:W0:Y:S01]  /*00f0*/  @!P0 S2R R5, SR_CgaCtaId ;  /* 0x0000000000058919 */ /* 0x000e220000008800 */
[----:B------:R-:W-:-:S04]  /*0100*/  @!P0 MOV R4, 0x400 ;  /* 0x0000040000048802 */ /* 0x000fc80000000f00 */
[----:B0-----:R-:W-:-:S05]  /*0110*/  @!P0 LEA R4, R5, R4, 0x18 ;  /* 0x0000000405048211 */ /* 0x001fca00078ec0ff */
[----:B------:R-:W-:-:S04]  /*0120*/  @!P0 IMAD R4, R7, 0x50, R4 ;  /* 0x0000005007048824 */ /* 0x000fc800078e0204 */
[----:B------:R-:W-:-:S05]  /*0130*/  @!P0 IMAD R4, R6, 0x4, R4 ;  /* 0x0000000406048824 */ /* 0x000fca00078e0204 */
[----:B------:R0:W-:Y:S01]  /*0140*/  @!P0 STS [R4], RZ ;  /* 0x000000ff04008388 */ /* 0x0001e20000000800 */
[----:B------:R-:W-:Y:S05]  /*0150*/  @!P0 EXIT ;  /* 0x000000000000894d */ /* 0x000fea0003800000 */
[----:B------:R-:W0:Y:S01]  /*0160*/  LDCU.64 UR4, c[0x0][0x380] ;  /* 0x00007000ff0477ac */ /* 0x000e220008000a00 */
[----:B------:R-:W-:Y:S01]  /*0170*/  SHF.R.S32.HI R12, RZ, 0x1f, R2 ;  /* 0x0000001fff0c7819 */ /* 0x000fe20000011402 */
[----:B------:R-:W1:Y:S01]  /*0180*/  LDCU.64 UR6, c[0x0][0x358] ;  /* 0x00006b00ff0677ac */ /* 0x000e620008000a00 */
[----:B0-----:R-:W-:-:S04]  /*0190*/  IADD3 R4, P0, PT, R2, UR4, RZ ;  /* 0x0000000402047c10 */ /* 0x001fc8000ff1e0ff */
[----:B------:R-:W-:-:S05]  /*01a0*/  IADD3.X R5, PT, PT, R12, UR5, RZ, P0, !PT ;  /* 0x000000050c057c10 */ /* 0x000fca00087fe4ff */
[----:B-1----:R-:W2:Y:S01]  /*01b0*/  LDG.E.U8 R4, desc[UR6][R4.64] ;  /* 0x0000000604047981 */ /* 0x002ea2000c1e1100 */
[----:B------:R-:W-:Y:S01]  /*01c0*/  MOV R8, 0x400 ;  /* 0x0000040000087802 */ /* 0x000fe20000000f00 */
[----:B------:R-:W-:Y:S05]  /*01d0*/  WARPSYNC.ALL ;  /* 0x0000000000007948 */ /* 0x000fea0003800000 */
[----:B------:R-:W0:Y:S01]  /*01e0*/  S2R R9, SR_CgaCtaId ;  /* 0x0000000000097919 */ /* 0x000e220000008800 */
[----:B------:R-:W-:-:S04]  /*01f0*/  IADD3 R3, PT, PT, R6, -0x2, RZ ;  /* 0xfffffffe06037810 */ /* 0x000fc80007ffe0ff */
[----:B------:R-:W-:-:S04]  /*0200*/  LOP3.LUT R3, R0, R3, RZ, 0xfc, !PT ;  /* 0x0000000300037212 */ /* 0x000fc800078efcff */
[----:B------:R-:W-:Y:S02]  /*0210*/  ISETP.GT.U32.AND P0, PT, R3, 0xf, PT ;  /* 0x0000000f0300780c */ /* 0x000fe40003f04070 */
[----:B0-----:R-:W-:-:S05]  /*0220*/  LEA R8, R9, R8, 0x18 ;  /* 0x0000000809087211 */ /* 0x001fca00078ec0ff */
[----:B------:R-:W-:-:S04]  /*0230*/  IMAD R7, R7, 0x50, R8 ;  /* 0x0000005007077824 */ /* 0x000fc800078e0208 */
[----:B------:R-:W-:Y:S01]  /*0240*/  IMAD R0, R6, 0x4, R7 ;  /* 0x0000000406007824 */ /* 0x000fe200078e0207 */
[----:B--2---:R-:W-:-:S05]  /*0250*/  I2FP.F32.U32 R3, R4 ;  /* 0x0000000400037245 */ /* 0x004fca0000201000 */
[----:B------:R0:W-:Y:S01]  /*0260*/  STS [R0], R3 ;  /* 0x0000000300007388 */ /* 0x0001e20000000800 */
[----:B------:R-:W-:Y:S06]  /*0270*/  BAR.SYNC.DEFER_BLOCKING 0x0 ;  /* 0x0000000000007b1d */ /* 0x000fec0000010000 */
[----:B------:R-:W-:Y:S05]  /*0280*/  @P0 EXIT ;  /* 0x000000000000094d */ /* 0x000fea0003800000 */
[----:B------:R-:W1:Y:S01]  /*0290*/  LDS R4, [R0+-0xa8] ;  /* 0xffff580000047984 */ /* 0x000e620000000800 */
[----:B------:R-:W-:Y:S03]  /*02a0*/  BSSY.RECONVERGENT B1, `(.L_x_1) ;  /* 0x000003e000017945 */ /* 0x000fe60003800200 */
[----:B------:R-:W2:Y:S04]  /*02b0*/  LDS R6, [R0+-0xa4] ;  /* 0xffff5c0000067984 */ /* 0x000ea80000000800 */
[----:B------:R-:W3:Y:S04]  /*02c0*/  LDS R7, [R0+-0xa0] ;  /* 0xffff600000077984 */ /* 0x000ee80000000800 */
[----:B------:R-:W4:Y:S04]  /*02d0*/  LDS R8, [R0+-0x9c] ;  /* 0xffff640000087984 */ /* 0x000f280000000800 */
[----:B------:R-:W5:Y:S04]  /*02e0*/  LDS R9, [R0+-0x98] ;  /* 0xffff680000097984 */ /* 0x000f680000000800 */
[----:B------:R-:W5:Y:S04]  /*02f0*/  LDS R10, [R0+-0x58] ;  /* 0xffffa800000a7984 */ /* 0x000f680000000800 */
[----:B------:R-:W5:Y:S04]  /*0300*/  LDS R11, [R0+-0x54] ;  /* 0xffffac00000b7984 */ /* 0x000f680000000800 */
[----:B------:R-:W5:Y:S04]  /*0310*/  LDS R14, [R0+-0x50] ;  /* 0xffffb000000e7984 */ /* 0x000f680000000800 */
[----:B------:R-:W5:Y:S04]  /*0320*/  LDS R13, [R0+-0x4c] ;  /* 0xffffb400000d7984 */ /* 0x000f680000000800 */
[----:B0-----:R-:W0:Y:S01]  /*0330*/  LDS R3, [R0+-0x48] ;  /* 0xffffb80000037984 */ /* 0x001e220000000800 */
[----:B-1----:R-:W-:-:S03]  /*0340*/  FADD R5, RZ, R4 ;  /* 0x00000004ff057221 */ /* 0x002fc60000000000 */
[----:B------:R-:W-:Y:S01]  /*0350*/  LDS R15, [R0+0x58] ;  /* 0x00005800000f7984 */ /* 0x000fe20000000800 */
[----:B--2---:R-:W-:-:S03]  /*0360*/  FADD R6, R5, R6 ;  /* 0x0000000605067221 */ /* 0x004fc60000000000 */
[----:B------:R-:W1:Y:S01]  /*0370*/  LDS R4, [R0+-0x8] ;  /* 0xfffff80000047984 */ /* 0x000e620000000800 */
[----:B---3--:R-:W-:-:S03]  /*0380*/  FADD R7, R6, R7 ;  /* 0x0000000706077221 */ /* 0x008fc60000000000 */
[----:B------:R-:W2:Y:S01]  /*0390*/  LDS R5, [R0+-0x4] ;  /* 0xfffffc0000057984 */ /* 0x000ea20000000800 */
[----:B----4-:R-:W-:-:S03]  /*03a0*/  FADD R8, R7, R8 ;  /* 0x0000000807087221 */ /* 0x010fc60000000000 */
[----:B------:R-:W3:Y:S01]  /*03b0*/  LDS R6, [R0] ;  /* 0x0000000000067984 */ /* 0x000ee20000000800 */
[----:B-----5:R-:W-:-:S03]  /*03c0*/  FADD R9, R8, R9 ;  /* 0x0000000908097221 */ /* 0x020fc60000000000 */
[----:B------:R-:W4:Y:S01]  /*03d0*/  LDS R7, [R0+0x4] ;  /* 0x0000040000077984 */ /* 0x000f220000000800 */
[----:B------:R-:W-:-:S03]  /*03e0*/  FADD R10, R9, R10 ;  /* 0x0000000a090a7221 */ /* 0x000fc60000000000 */
[----:B------:R-:W5:Y:S01]  /*03f0*/  LDS R8, [R0+0x8] ;  /* 0x0000080000087984 */ /* 0x000f620000000800 */
[----:B------:R-:W-:-:S03]  /*0400*/  FADD R11, R10, R11 ;  /* 0x0000000b0a0b7221 */ /* 0x000fc60000000000 */
[----:B------:R-:W5:Y:S01]  /*0410*/  LDS R9, [R0+0x48] ;  /* 0x0000480000097984 */ /* 0x000f620000000800 */
[----:B------:R-:W-:-:S03]  /*0420*/  FADD R14, R11, R14 ;  /* 0x0000000e0b0e7221 */ /* 0x000fc60000000000 */
[----:B------:R-:W5:Y:S01]  /*0430*/  LDS R10, [R0+0x4c] ;  /* 0x00004c00000a7984 */ /* 0x000f620000000800 */
[----:B------:R-:W-:-:S03]  /*0440*/  FADD R14, R14, R13 ;  /* 0x0000000d0e0e7221 */ /* 0x000fc60000000000 */
[----:B------:R-:W5:Y:S01]  /*0450*/  LDS R11, [R0+0x50] ;  /* 0x00005000000b7984 */ /* 0x000f620000000800 */
[----:B0-----:R-:W-:-:S03]  /*0460*/  FADD R3, R14, R3 ;  /* 0x000000030e037221 */ /* 0x001fc60000000000 */
[----:B------:R-:W0:Y:S04]  /*0470*/  LDS R13, [R0+0x54] ;  /* 0x00005400000d7984 */ /* 0x000e280000000800 */
[----:B------:R-:W-:Y:S01]  /*0480*/  LDS R14, [R0+0xa0] ;  /* 0x0000a000000e7984 */ /* 0x000fe20000000800 */
[----:B-1----:R-:W-:-:S03]  /*0490*/  FADD R4, R3, R4 ;  /* 0x0000000403047221 */ /* 0x002fc60000000000 */
[----:B------:R-:W1:Y:S01]  /*04a0*/  LDS R3, [R0+0x98] ;  /* 0x0000980000037984 */ /* 0x000e620000000800 */
[----:B--2---:R-:W-:-:S03]  /*04b0*/  FADD R5, R4, R5 ;  /* 0x0000000504057221 */ /* 0x004fc60000000000 */
[----:B------:R-:W2:Y:S01]  /*04c0*/  LDS R4, [R0+0x9c] ;  /* 0x00009c0000047984 */ /* 0x000ea20000000800 */
[----:B---3--:R-:W-:-:S03]  /*04d0*/  FADD R6, R5, R6 ;  /* 0x0000000605067221 */ /* 0x008fc60000000000 */
[----:B------:R-:W-:Y:S01]  /*04e0*/  LDS R5, [R0+0xa8] ;  /* 0x0000a80000057984 */ /* 0x000fe20000000800 */
[----:B----4-:R-:W-:-:S03]  /*04f0*/  FADD R7, R6, R7 ;  /* 0x0000000706077221 */ /* 0x010fc60000000000 */
[----:B------:R-:W3:Y:S01]  /*0500*/  LDS R6, [R0+0xa4] ;  /* 0x0000a40000067984 */ /* 0x000ee20000000800 */
[----:B-----5:R-:W-:Y:S01]  /*0510*/  FADD R8, R7, R8 ;  /* 0x0000000807087221 */ /* 0x020fe20000000000 */
[----:B------:R-:W-:-:S03]  /*0520*/  HFMA2 R7, -RZ, RZ, 2.890625, 0 ;  /* 0x41c80000ff077431 */ /* 0x000fc600000001ff */
[----:B------:R-:W-:-:S04]  /*0530*/  FADD R9, R8, R9 ;  /* 0x0000000908097221 */ /* 0x000fc80000000000 */
[----:B------:R-:W-:-:S04]  /*0540*/  FADD R10, R9, R10 ;  /* 0x0000000a090a7221 */ /* 0x000fc80000000000 */
[----:B------:R-:W-:-:S04]  /*0550*/  FADD R10, R10, R11 ;  /* 0x0000000b0a0a7221 */ /* 0x000fc80000000000 */
[----:B0-----:R-:W-:-:S04]  /*0560*/  FADD R10, R10, R13 ;  /* 0x0000000d0a0a7221 */ /* 0x001fc80000000000 */
[----:B------:R-:W-:-:S04]  /*0570*/  FADD R10, R10, R15 ;  /* 0x0000000f0a0a7221 */ /* 0x000fc80000000000 */
[----:B-1----:R-:W-:-:S04]  /*0580*/  FADD R3, R10, R3 ;  /* 0x000000030a037221 */ /* 0x002fc80000000000 */
[----:B--2---:R-:W-:Y:S01]  /*0590*/  FADD R3, R3, R4 ;  /* 0x0000000403037221 */ /* 0x004fe20000000000 */
[----:B------:R-:W-:-:S03]  /*05a0*/  IMAD.MOV.U32 R4, RZ, RZ, 0x3d23d70a ;  /* 0x3d23d70aff047424 */ /* 0x000fc600078e00ff */
[----:B------:R-:W-:-:S04]  /*05b0*/  FADD R3, R3, R14 ;  /* 0x0000000e03037221 */ /* 0x000fc80000000000 */
[----:B---3--:R-:W-:Y:S01]  /*05c0*/  FADD R0, R3, R6 ;  /* 0x0000000603007221 */ /* 0x008fe20000000000 */
[----:B------:R-:W-:-:S03]  /*05d0*/  FFMA R3, R4, -R7, 1 ;  /* 0x3f80000004037423 */ /* 0x000fc60000000807 */
[----:B------:R-:W-:Y:S01]  /*05e0*/  FADD R0, R0, R5 ;  /* 0x0000000500007221 */ /* 0x000fe20000000000 */
[----:B------:R-:W-:-:S03]  /*05f0*/  FFMA R3, R3, R4, 0.039999999105930328369 ;  /* 0x3d23d70a03037423 */ /* 0x000fc60000000004 */
[----:B------:R-:W0:Y:S01]  /*0600*/  FCHK P0, R0, 25 ;  /* 0x41c8000000007902 */ /* 0x000e220000000000 */
[----:B------:R-:W-:-:S04]  /*0610*/  FFMA R4, R0, R3, RZ ;  /* 0x0000000300047223 */ /* 0x000fc800000000ff */
[----:B------:R-:W-:-:S04]  /*0620*/  FFMA R5, R4, -25, R0 ;  /* 0xc1c8000004057823 */ /* 0x000fc80000000000 */
[----:B------:R-:W-:Y:S01]  /*0630*/  FFMA R4, R3, R5, R4 ;  /* 0x0000000503047223 */ /* 0x000fe20000000004 */
[----:B0-----:R-:W-:Y:S06]  /*0640*/  @!P0 BRA `(.L_x_2) ;  /* 0x00000000000c8947 */ /* 0x001fec0003800000 */
[----:B------:R-:W-:-:S07]  /*0650*/  MOV R4, 0x670 ;  /* 0x0000067000047802 */ /* 0x000fce0000000f00 */
[----:B------:R-:W-:Y:S05]  /*0660*/  CALL.REL.NOINC `($__internal_1_$__cuda_sm3x_div_rn_noftz_f32_slowpath) ;  /* 0x0000000000207944 */ /* 0x000fea0003c00000 */
[----:B------:R-:W-:-:S07]  /*0670*/  IMAD.MOV.U32 R4, RZ, RZ, R0 ;  /* 0x000000ffff047224 */ /* 0x000fce00078e0000 */
.L_x_2:
[----:B------:R-:W-:Y:S05]  /*0680*/  BSYNC.RECONVERGENT B1 ;  /* 0x0000000000017941 */ /* 0x000fea0003800200 */
.L_x_1:
[----:B------:R-:W0:Y:S01]  /*0690*/  LDCU.64 UR4, c[0x0][0x388] ;  /* 0x00007100ff0477ac */ /* 0x000e220008000a00 */
[----:B------:R-:W1:Y:S01]  /*06a0*/  F2I.U32.TRUNC.NTZ R5, R4 ;  /* 0x0000000400057305 */ /* 0x000e62000020f000 */
[----:B0-----:R-:W-:-:S04]  /*06b0*/  IADD3 R2, P0, PT, R2, UR4, RZ ;  /* 0x0000000402027c10 */ /* 0x001fc8000ff1e0ff */
[----:B------:R-:W-:-:S05]  /*06c0*/  IADD3.X R3, PT, PT, R12, UR5, RZ, P0, !PT ;  /* 0x000000050c037c10 */ /* 0x000fca00087fe4ff */
[----:B-1----:R-:W-:Y:S01]  /*06d0*/  STG.E.U8 desc[UR6][R2.64], R5 ;  /* 0x0000000502007986 */ /* 0x002fe2000c101106 */
[----:B------:R-:W-:Y:S05]  /*06e0*/  EXIT ;  /* 0x000000000000794d */ /* 0x000fea0003800000 */
        .weak           $__internal_1_$__cuda_sm3x_div_rn_noftz_f32_slowpath
        .type           $__internal_1_$__cuda_sm3x_div_rn_noftz_f32_slowpath,@function
        .size           $__internal_1_$__cuda_sm3x_div_rn_noftz_f32_slowpath,(.L_x_17 - $__internal_1_$__cuda_sm3x_div_rn_noftz_f32_slowpath)
$__internal_1_$__cuda_sm3x_div_rn_noftz_f32_slowpath:
[----:B------:R-:W-:Y:S01]  /*06f0*/  SHF.R.U32.HI R3, RZ, 0x17, R0 ;  /* 0x00000017ff037819 */ /* 0x000fe20000011600 */
[----:B------:R-:W-:Y:S04]  /*0700*/  BSSY.RECONVERGENT B0, `(.L_x_3) ;  /* 0x000005c000007945 */ /* 0x000fe80003800200 */
[----:B------:R-:W-:Y:S01]  /*0710*/  BSSY.RELIABLE B2, `(.L_x_4) ;  /* 0x000001a000027945 */ /* 0x000fe20003800100 */
[----:B------:R-:W-:Y:S02]  /*0720*/  MOV R5, R0 ;  /* 0x0000000000057202 */ /* 0x000fe40000000f00 */
[----:B------:R-:W-:-:S05]  /*0730*/  LOP3.LUT R3, R3, 0xff, RZ, 0xc0, !PT ;  /* 0x000000ff03037812 */ /* 0x000fca00078ec0ff */
[----:B------:R-:W-:-:S05]  /*0740*/  VIADD R7, R3, 0xffffffff ;  /* 0xffffffff03077836 */ /* 0x000fca0000000000 */
[----:B------:R-:W-:-:S13]  /*0750*/  ISETP.GT.U32.OR P0, PT, R7, 0xfd, !PT ;  /* 0x000000fd0700780c */ /* 0x000fda0007f04470 */
[----:B------:R-:W-:Y:S01]  /*0760*/  @!P0 IMAD.MOV.U32 R6, RZ, RZ, RZ ;  /* 0x000000ffff068224 */ /* 0x000fe200078e00ff */
[----:B------:R-:W-:Y:S06]  /*0770*/  @!P0 BRA `(.L_x_5) ;  /* 0x00000000004c8947 */ /* 0x000fec0003800000 */
[----:B------:R-:W-:-:S13]  /*0780*/  FSETP.GTU.FTZ.AND P0, PT, |R0|, +INF , PT ;  /* 0x7f8000000000780b */ /* 0x000fda0003f1c200 */
[----:B------:R-:W-:Y:S05]  /*0790*/  @P0 BREAK.RELIABLE B2 ;  /* 0x0000000000020942 */ /* 0x000fea0003800100 */
[----:B------:R-:W-:Y:S05]  /*07a0*/  @P0 BRA `(.L_x_6) ;  /* 0x0000000400400947 */ /* 0x000fea0003800000 */
[----:B------:R-:W-:-:S05]  /*07b0*/  IMAD.MOV.U32 R6, RZ, RZ, 0x41c80000 ;  /* 0x41c80000ff067424 */ /* 0x000fca00078e00ff */
[----:B------:R-:W-:-:S13]  /*07c0*/  LOP3.LUT P0, RZ, R6, 0x7fffffff, R5, 0xc8, !PT ;  /* 0x7fffffff06ff7812 */ /* 0x000fda000780c805 */
[----:B------:R-:W-:Y:S05]  /*07d0*/  @!P0 BREAK.RELIABLE B2 ;  /* 0x0000000000028942 */ /* 0x000fea0003800100 */
[----:B------:R-:W-:Y:S05]  /*07e0*/  @!P0 BRA `(.L_x_7) ;  /* 0x0000000400288947 */ /* 0x000fea0003800000 */
[----:B------:R-:W-:-:S13]  /*07f0*/  LOP3.LUT P0, RZ, R5, 0x7fffffff, RZ, 0xc0, !PT ;  /* 0x7fffffff05ff7812 */ /* 0x000fda000780c0ff */
[----:B------:R-:W-:Y:S05]  /*0800*/  @!P0 BREAK.RELIABLE B2 ;  /* 0x0000000000028942 */ /* 0x000fea0003800100 */
[----:B------:R-:W-:Y:S05]  /*0810*/  @!P0 BRA `(.L_x_8) ;  /* 0x0000000400148947 */ /* 0x000fea0003800000 */
[----:B------:R-:W-:Y:S02]  /*0820*/  FSETP.NEU.FTZ.AND P0, PT, |R0|, +INF , PT ;  /* 0x7f8000000000780b */ /* 0x000fe40003f1d200 */
[----:B------:R-:W-:-:S04]  /*0830*/  LOP3.LUT P1, RZ, R6, 0x7fffffff, RZ, 0xc0, !PT ;  /* 0x7fffffff06ff7812 */ /* 0x000fc8000782c0ff */
[----:B------:R-:W-:-:S13]  /*0840*/  PLOP3.LUT P0, PT, P0, P1, PT, 0x2f, 0xf2 ;  /* 0x0000000000f2781c */ /* 0x000fda0000702577 */
[----:B------:R-:W-:Y:S05]  /*0850*/  @P0 BREAK.RELIABLE B2 ;  /* 0x0000000000020942 */ /* 0x000fea0003800100 */
[----:B------:R-:W-:Y:S05]  /*0860*/  @P0 BRA `(.L_x_9) ;  /* 0x0000000000f40947 */ /* 0x000fea0003800000 */
[----:B------:R-:W-:-:S13]  /*0870*/  ISETP.GE.AND P0, PT, R7, RZ, PT ;  /* 0x000000ff0700720c */ /* 0x000fda0003f06270 */
[----:B------:R-:W-:Y:S01]  /*0880*/  @P0 MOV R6, RZ ;  /* 0x000000ff00060202 */ /* 0x000fe20000000f00 */
[----:B------:R-:W-:Y:S01]  /*0890*/  @!P0 FFMA R5, R0, 1.84467440737095516160e+19, RZ ;  /* 0x5f80000000058823 */ /* 0x000fe200000000ff */
[----:B------:R-:W-:-:S07]  /*08a0*/  @!P0 IMAD.MOV.U32 R6, RZ, RZ, -0x40 ;  /* 0xffffffc0ff068424 */ /* 0x000fce00078e00ff */
.L_x_5:
[----:B------:R-:W-:Y:S05]  /*08b0*/  BSYNC.RELIABLE B2 ;  /* 0x0000000000027941 */ /* 0x000fea0003800100 */
.L_x_4:
[----:B------:R-:W-:Y:S01]  /*08c0*/  UMOV UR4, 0x41c80000 ;  /* 0x41c8000000047882 */ /* 0x000fe20000000000 */
[----:B------:R-:W-:Y:S01]  /*08d0*/  IADD3 R3, PT, PT, R3, -0x7f, RZ ;  /* 0xffffff8103037810 */ /* 0x000fe20007ffe0ff */
[----:B------:R-:W-:Y:S01]  /*08e0*/  UIADD3 UR4, UPT, UPT, UR4, -0x2000000, URZ ;  /* 0xfe00000004047890 */ /* 0x000fe2000fffe0ff */
[----:B------:R-:W-:Y:S02]  /*08f0*/  BSSY.RECONVERGENT B2, `(.L_x_10) ;  /* 0x0000033000027945 */ /* 0x000fe40003800200 */
[----:B------:R-:W-:Y:S01]  /*0900*/  IADD3 R6, PT, PT, R6, -0x4, R3 ;  /* 0xfffffffc06067810 */ /* 0x000fe20007ffe003 */
[----:B------:R-:W-:Y:S02]  /*0910*/  IMAD R0, R3, -0x800000, R5 ;  /* 0xff80000003007824 */ /* 0x000fe400078e0205 */
[----:B------:R-:W-:-:S03]  /*0920*/  FADD.FTZ R9, -RZ, -UR4 ;  /* 0x80000004ff097e21 */ /* 0x000fc60008010100 */
[----:B------:R-:W0:Y:S02]  /*0930*/  MUFU.RCP R7, UR4 ;  /* 0x0000000400077d08 */ /* 0x000e240008001000 */
[----:B0-----:R-:W-:-:S04]  /*0940*/  FFMA R8, R7, R9, 1 ;  /* 0x3f80000007087423 */ /* 0x001fc80000000009 */
[----:B------:R-:W-:-:S04]  /*0950*/  FFMA R7, R7, R8, R7 ;  /* 0x0000000807077223 */ /* 0x000fc80000000007 */
[----:B------:R-:W-:-:S04]  /*0960*/  FFMA R8, R0, R7, RZ ;  /* 0x0000000700087223 */ /* 0x000fc800000000ff */
[----:B------:R-:W-:-:S04]  /*0970*/  FFMA R5, R9, R8, R0 ;  /* 0x0000000809057223 */ /* 0x000fc80000000000 */
[----:B------:R-:W-:-:S04]  /*0980*/  FFMA R8, R7, R5, R8 ;  /* 0x0000000507087223 */ /* 0x000fc80000000008 */
[----:B------:R-:W-:-:S04]  /*0990*/  FFMA R9, R9, R8, R0 ;  /* 0x0000000809097223 */ /* 0x000fc80000000000 */
[----:B------:R-:W-:-:S05]  /*09a0*/  FFMA R5, R7, R9, R8 ;  /* 0x0000000907057223 */ /* 0x000fca0000000008 */
[----:B------:R-:W-:-:S04]  /*09b0*/  SHF.R.U32.HI R0, RZ, 0x17, R5 ;  /* 0x00000017ff007819 */ /* 0x000fc80000011605 */
[----:B------:R-:W-:-:S05]  /*09c0*/  LOP3.LUT R0, R0, 0xff, RZ, 0xc0, !PT ;  /* 0x000000ff00007812 */ /* 0x000fca00078ec0ff */
[----:B------:R-:W-:-:S05]  /*09d0*/  IMAD.IADD R10, R0, 0x1, R6 ;  /* 0x00000001000a7824 */ /* 0x000fca00078e0206 */
[----:B------:R-:W-:-:S04]  /*09e0*/  IADD3 R0, PT, PT, R10, -0x1, RZ ;  /* 0xffffffff0a007810 */ /* 0x000fc80007ffe0ff */
[----:B------:R-:W-:-:S13]  /*09f0*/  ISETP.GE.U32.AND P0, PT, R0, 0xfe, PT ;  /* 0x000000fe0000780c */ /* 0x000fda0003f06070 */
[----:B------:R-:W-:Y:S05]  /*0a00*/  @!P0 BRA `(.L_x_11) ;  /* 0x0000000000808947 */ /* 0x000fea0003800000 */
[----:B------:R-:W-:-:S13]  /*0a10*/  ISETP.GT.AND P0, PT, R10, 0xfe, PT ;  /* 0x000000fe0a00780c */ /* 0x000fda0003f04270 */
[----:B------:R-:W-:Y:S05]  /*0a20*/  @P0 BRA `(.L_x_12) ;  /* 0x00000000006c0947 */ /* 0x000fea0003800000 */
[----:B------:R-:W-:-:S13]  /*0a30*/  ISETP.GE.AND P0, PT, R10, 0x1, PT ;  /* 0x000000010a00780c */ /* 0x000fda0003f06270 */
[----:B------:R-:W-:Y:S05]  /*0a40*/  @P0 BRA `(.L_x_13) ;  /* 0x0000000000740947 */ /* 0x000fea0003800000 */
[----:B------:R-:W-:Y:S02]  /*0a50*/  ISETP.GE.AND P0, PT, R10, -0x18, PT ;  /* 0xffffffe80a00780c */ /* 0x000fe40003f06270 */
[----:B------:R-:W-:-:S11]  /*0a60*/  LOP3.LUT R5, R5, 0x80000000, RZ, 0xc0, !PT ;  /* 0x8000000005057812 */ /* 0x000fd600078ec0ff */
[----:B------:R-:W-:Y:S05]  /*0a70*/  @!P0 BRA `(.L_x_13) ;  /* 0x0000000000688947 */ /* 0x000fea0003800000 */
[CCC-:B------:R-:W-:Y:S01]  /*0a80*/  FFMA.RZ R0, R7.reuse, R9.reuse, R8.reuse ;  /* 0x0000000907007223 */ /* 0x1c0fe2000000c008 */
[C---:B------:R-:W-:Y:S01]  /*0a90*/  VIADD R6, R10.reuse, 0x20 ;  /* 0x000000200a067836 */ /* 0x040fe20000000000 */
[C---:B------:R-:W-:Y:S02]  /*0aa0*/  ISETP.NE.AND P2, PT, R10.reuse, RZ, PT ;  /* 0x000000ff0a00720c */ /* 0x040fe40003f45270 */
[----:B------:R-:W-:Y:S02]  /*0ab0*/  ISETP.NE.AND P1, PT, R10, RZ, PT ;  /* 0x000000ff0a00720c */ /* 0x000fe40003f25270 */
[----:B------:R-:W-:Y:S01]  /*0ac0*/  LOP3.LUT R3, R0, 0x7fffff, RZ, 0xc0, !PT ;  /* 0x007fffff00037812 */ /* 0x000fe200078ec0ff */
[CCC-:B------:R-:W-:Y:S01]  /*0ad0*/  FFMA.RP R0, R7.reuse, R9.reuse, R8.reuse ;  /* 0x0000000907007223 */ /* 0x1c0fe20000008008 */
[----:B------:R-:W-:Y:S01]  /*0ae0*/  FFMA.RM R7, R7, R9, R8 ;  /* 0x0000000907077223 */ /* 0x000fe20000004008 */
[----:B------:R-:W-:Y:S02]  /*0af0*/  IADD3 R8, PT, PT, -R10, RZ, RZ ;  /* 0x000000ff0a087210 */ /* 0x000fe40007ffe1ff */
[----:B------:R-:W-:-:S02]  /*0b00*/  LOP3.LUT R3, R3, 0x800000, RZ, 0xfc, !PT ;  /* 0x0080000003037812 */ /* 0x000fc400078efcff */
[----:B------:R-:W-:Y:S02]  /*0b10*/  FSETP.NEU.FTZ.AND P0, PT, R0, R7, PT ;  /* 0x000000070000720b */ /* 0x000fe40003f1d000 */
[----:B------:R-:W-:Y:S02]  /*0b20*/  SHF.L.U32 R6, R3, R6, RZ ;  /* 0x0000000603067219 */ /* 0x000fe400000006ff */
[----:B------:R-:W-:Y:S02]  /*0b30*/  SEL R0, R8, RZ, P2 ;  /* 0x000000ff08007207 */ /* 0x000fe40001000000 */
[----:B------:R-:W-:Y:S02]  /*0b40*/  ISETP.NE.AND P1, PT, R6, RZ, P1 ;  /* 0x000000ff0600720c */ /* 0x000fe40000f25270 */
[----:B------:R-:W-:Y:S02]  /*0b50*/  SHF.R.U32.HI R0, RZ, R0, R3 ;  /* 0x00000000ff007219 */ /* 0x000fe40000011603 */
[----:B------:R-:W-:-:S02]  /*0b60*/  PLOP3.LUT P0, PT, P0, P1, PT, 0xf8, 0x8f ;  /* 0x00000000008f781c */ /* 0x000fc40000703f70 */
[----:B------:R-:W-:Y:S02]  /*0b70*/  SHF.R.U32.HI R6, RZ, 0x1, R0 ;  /* 0x00000001ff067819 */ /* 0x000fe40000011600 */
[----:B------:R-:W-:-:S04]  /*0b80*/  SEL R3, RZ, 0x1, !P0 ;  /* 0x00000001ff037807 */ /* 0x000fc80004000000 */
[----:B------:R-:W-:-:S04]  /*0b90*/  LOP3.LUT R3, R3, 0x1, R6, 0xf8, !PT ;  /* 0x0000000103037812 */ /* 0x000fc800078ef806 */
[----:B------:R-:W-:-:S05]  /*0ba0*/  LOP3.LUT R3, R3, R0, RZ, 0xc0, !PT ;  /* 0x0000000003037212 */ /* 0x000fca00078ec0ff */
[----:B------:R-:W-:-:S05]  /*0bb0*/  IMAD.IADD R6, R6, 0x1, R3 ;  /* 0x0000000106067824 */ /* 0x000fca00078e0203 */
[----:B------:R-:W-:Y:S01]  /*0bc0*/  LOP3.LUT R5, R6, R5, RZ, 0xfc, !PT ;  /* 0x0000000506057212 */ /* 0x000fe200078efcff */
[----:B------:R-:W-:Y:S06]  /*0bd0*/  BRA `(.L_x_13) ;  /* 0x0000000000107947 */ /* 0x000fec0003800000 */
.L_x_12:
[----:B------:R-:W-:-:S04]  /*0be0*/  LOP3.LUT R5, R5, 0x80000000, RZ, 0xc0, !PT ;  /* 0x8000000005057812 */ /* 0x000fc800078ec0ff */
[----:B------:R-:W-:Y:S01]  /*0bf0*/  LOP3.LUT R5, R5, 0x7f800000, RZ, 0xfc, !PT ;  /* 0x7f80000005057812 */ /* 0x000fe200078efcff */
[----:B------:R-:W-:Y:S06]  /*0c00*/  BRA `(.L_x_13) ;  /* 0x0000000000047947 */ /* 0x000fec0003800000 */
.L_x_11:
[----:B------:R-:W-:-:S07]  /*0c10*/  LEA R5, R6, R5, 0x17 ;  /* 0x0000000506057211 */ /* 0x000fce00078eb8ff */
.L_x_13:
[----:B------:R-:W-:Y:S05]  /*0c20*/  BSYNC.RECONVERGENT B2 ;  /* 0x0000000000027941 */ /* 0x000fea0003800200 */
.L_x_10:
[----:B------:R-:W-:Y:S05]  /*0c30*/  BRA `(.L_x_14) ;  /* 0x0000000000207947 */ /* 0x000fea0003800000 */
.L_x_9:
[----:B------:R-:W-:-:S04]  /*0c40*/  LOP3.LUT R5, R6, 0x80000000, R5, 0x48, !PT ;  /* 0x8000000006057812 */ /* 0x000fc800078e4805 */
[----:B------:R-:W-:Y:S01]  /*0c50*/  LOP3.LUT R5, R5, 0x7f800000, RZ, 0xfc, !PT ;  /* 0x7f80000005057812 */ /* 0x000fe200078efcff */
[----:B------:R-:W-:Y:S06]  /*0c60*/  BRA `(.L_x_14) ;  /* 0x0000000000147947 */ /* 0x000fec0003800000 */
.L_x_8:
[----:B------:R-:W-:Y:S01]  /*0c70*/  LOP3.LUT R5, R6, 0x80000000, R5, 0x48, !PT ;  /* 0x8000000006057812 */ /* 0x000fe200078e4805 */
[----:B------:R-:W-:Y:S06]  /*0c80*/  BRA `(.L_x_14) ;  /* 0x00000000000c7947 */ /* 0x000fec0003800000 */
.L_x_7:
[----:B------:R-:W0:Y:S01]  /*0c90*/  MUFU.RSQ R5, -QNAN ;  /* 0xffc0000000057908 */ /* 0x000e220000001400 */
[----:B------:R-:W-:Y:S05]  /*0ca0*/  BRA `(.L_x_14) ;  /* 0x0000000000047947 */ /* 0x000fea0003800000 */
.L_x_6:
[----:B------:R-:W-:-:S07]  /*0cb0*/  FADD.FTZ R5, R0, 25 ;  /* 0x41c8000000057421 */ /* 0x000fce0000010000 */
.L_x_14:
[----:B------:R-:W-:Y:S05]  /*0cc0*/  BSYNC.RECONVERGENT B0 ;  /* 0x0000000000007941 */ /* 0x000fea0003800200 */
.L_x_3:
[----:B0-----:R-:W-:Y:S02]  /*0cd0*/  IMAD.MOV.U32 R0, RZ, RZ, R5 ;  /* 0x000000ffff007224 */ /* 0x001fe400078e0005 */
[----:B------:R-:W-:-:S04]  /*0ce0*/  HFMA2 R5, -RZ, RZ, 0, 0 ;  /* 0x00000000ff057431 */ /* 0x000fc800000001ff */
[----:B------:R-:W-:Y:S05]  /*0cf0*/  RET.REL.NODEC R4 `(_Z10box_filterPKhPhjj) ;  /* 0xfffffff004c07950 */ /* 0x000fea0003c3ffff */
.L_x_15:
        /* <DEDUP_REMOVED lines=16> */
.L_x_17:


//--------------------- .nv.shared.reserved.0     --------------------------
	.section	.nv.shared.reserved.0,"aw",@nobits
	.weak		__nv_reservedSMEM_offset_0_alias
	.size		__nv_reservedSMEM_offset_0_alias, 0, 64
	.other		__nv_reservedSMEM_offset_0_alias,@"STO_CUDA_RESERVED_SHARED STV_DEFAULT"
__nv_reservedSMEM_offset_0_alias:
	.zero		0
	.zero		64


//--------------------- .nv.shared._Z10box_filterPKhPhjj --------------------------
	.section	.nv.shared._Z10box_filterPKhPhjj,"aw",@nobits
	.sectionflags	@""
	.align	4
.nv.shared._Z10box_filterPKhPhjj:
	.zero		2624


//--------------------- .nv.constant0._Z8GaussianPhS_ii --------------------------
	.section	.nv.constant0._Z8GaussianPhS_ii,"a",@progbits
	.sectionflags	@""
	.align	4
.nv.constant0._Z8GaussianPhS_ii:
	.zero		920


//--------------------- .nv.constant0._Z10box_filterPKhPhjj --------------------------
	.section	.nv.constant0._Z10box_filterPKhPhjj,"a",@progbits
	.sectionflags	@""
	.align	4
.nv.constant0._Z10box_filterPKhPhjj:
	.zero		920


//--------------------- SYMBOLS --------------------------

	.type		.nv.reservedSmem.offset0,@object
	.size		.nv.reservedSmem.offset0,0x4
	.type		.nv.reservedSmem.cap,@object
	.size		.nv.reservedSmem.cap,0x4
